	.headerflags	@"EF_CUDA_TEXMODE_UNIFIED EF_CUDA_64BIT_ADDRESS EF_CUDA_ACCELERATORS EF_CUDA_SM90 EF_CUDA_VIRTUAL_SM(EF_CUDA_SM90)"
	.elftype	@"ET_EXEC"


//--------------------- .nv.info                  --------------------------
	.section	.nv.info,"",@"SHT_CUDA_INFO"
	.align	4


	//----- nvinfo : EIATTR_REGCOUNT
	.align		4
        /*0000*/ 	.byte	0x04, 0x2f
        /*0002*/ 	.short	(.L_3 - .L_2)
	.align		4
.L_2:
        /*0004*/ 	.word	index@(triton_poi_fused_stack_47)
        /*0008*/ 	.word	0x0000002c


	//----- nvinfo : EIATTR_MIN_STACK_SIZE
	.align		4
.L_3:
        /*000c*/ 	.byte	0x04, 0x12
        /*000e*/ 	.short	(.L_5 - .L_4)
	.align		4
.L_4:
        /*0010*/ 	.word	index@(triton_poi_fused_stack_47)
        /*0014*/ 	.word	0x00000000


	//----- nvinfo : EIATTR_FRAME_SIZE
	.align		4
.L_5:
        /*0018*/ 	.byte	0x04, 0x11
        /*001a*/ 	.short	(.L_7 - .L_6)
	.align		4
.L_6:
        /*001c*/ 	.word	index@(triton_poi_fused_stack_47)
        /*0020*/ 	.word	0x00000000


	//----- nvinfo : EIATTR_MIN_STACK_SIZE
	.align		4
.L_7:
        /*0024*/ 	.byte	0x04, 0x12
        /*0026*/ 	.short	(.L_9 - .L_8)
	.align		4
.L_8:
        /*0028*/ 	.word	index@(triton_poi_fused_stack_47)
        /*002c*/ 	.word	0x00000000
.L_9:


//--------------------- .nv.info.triton_poi_fused_stack_47 --------------------------
	.section	.nv.info.triton_poi_fused_stack_47,"",@"SHT_CUDA_INFO"
	.sectionflags	@""
	.align	4


	//----- nvinfo : EIATTR_CUDA_API_VERSION
	.align		4
        /*0000*/ 	.byte	0x04, 0x37
        /*0002*/ 	.short	(.L_11 - .L_10)
.L_10:
        /*0004*/ 	.word	0x0000007c


	//----- nvinfo : EIATTR_KPARAM_INFO
	.align		4
.L_11:
        /*0008*/ 	.byte	0x04, 0x17
        /*000a*/ 	.short	(.L_13 - .L_12)
.L_12:
        /*000c*/ 	.word	0x00000000
        /*0010*/ 	.short	0x0006
        /*0012*/ 	.short	0x0030
        /*0014*/ 	.byte	0x00, 0xf0, 0x11, 0x00


	//----- nvinfo : EIATTR_KPARAM_INFO
	.align		4
.L_13:
        /*0018*/ 	.byte	0x04, 0x17
        /*001a*/ 	.short	(.L_15 - .L_14)
.L_14:
        /*001c*/ 	.word	0x00000000
        /*0020*/ 	.short	0x0005
        /*0022*/ 	.short	0x0028
        /*0024*/ 	.byte	0x00, 0xf4, 0x21, 0x00


	//----- nvinfo : EIATTR_KPARAM_INFO
	.align		4
.L_15:
        /*0028*/ 	.byte	0x04, 0x17
        /*002a*/ 	.short	(.L_17 - .L_16)
.L_16:
        /*002c*/ 	.word	0x00000000
        /*0030*/ 	.short	0x0004
        /*0032*/ 	.short	0x0020
        /*0034*/ 	.byte	0x00, 0xf4, 0x21, 0x00


	//----- nvinfo : EIATTR_KPARAM_INFO
	.align		4
.L_17:
        /*0038*/ 	.byte	0x04, 0x17
        /*003a*/ 	.short	(.L_19 - .L_18)
.L_18:
        /*003c*/ 	.word	0x00000000
        /*0040*/ 	.short	0x0003
        /*0042*/ 	.short	0x0018
        /*0044*/ 	.byte	0x00, 0xf4, 0x21, 0x00


	//----- nvinfo : EIATTR_KPARAM_INFO
	.align		4
.L_19:
        /*0048*/ 	.byte	0x04, 0x17
        /*004a*/ 	.short	(.L_21 - .L_20)
.L_20:
        /*004c*/ 	.word	0x00000000
        /*0050*/ 	.short	0x0002
        /*0052*/ 	.short	0x0010
        /*0054*/ 	.byte	0x00, 0xf4, 0x21, 0x00


	//----- nvinfo : EIATTR_KPARAM_INFO
	.align		4
.L_21:
        /*0058*/ 	.byte	0x04, 0x17
        /*005a*/ 	.short	(.L_23 - .L_22)
.L_22:
        /*005c*/ 	.word	0x00000000
        /*0060*/ 	.short	0x0001
        /*0062*/ 	.short	0x0008
        /*0064*/ 	.byte	0x00, 0xf4, 0x21, 0x00


	//----- nvinfo : EIATTR_KPARAM_INFO
	.align		4
.L_23:
        /*0068*/ 	.byte	0x04, 0x17
        /*006a*/ 	.short	(.L_25 - .L_24)
.L_24:
        /*006c*/ 	.word	0x00000000
        /*0070*/ 	.short	0x0000
        /*0072*/ 	.short	0x0000
        /*0074*/ 	.byte	0x00, 0xf4, 0x21, 0x00


	//----- nvinfo : EIATTR_SPARSE_MMA_MASK
	.align		4
.L_25:
        /*0078*/ 	.byte	0x03, 0x50
        /*007a*/ 	.short	0x0000


	//----- nvinfo : EIATTR_MAXREG_COUNT
	.align		4
        /*007c*/ 	.byte	0x03, 0x1b
        /*007e*/ 	.short	0x00ff


	//----- nvinfo : EIATTR_EXIT_INSTR_OFFSETS
	.align		4
        /*0080*/ 	.byte	0x04, 0x1c
        /*0082*/ 	.short	(.L_27 - .L_26)


	//   ....[0]....
.L_26:
        /*0084*/ 	.word	0x00000ed0


	//----- nvinfo : EIATTR_REQNTID
	.align		4
.L_27:
        /*0088*/ 	.byte	0x04, 0x10
        /*008a*/ 	.short	(.L_29 - .L_28)
.L_28:
        /*008c*/ 	.word	0x00000080
        /*0090*/ 	.word	0x00000001
        /*0094*/ 	.word	0x00000001


	//----- nvinfo : EIATTR_CBANK_PARAM_SIZE
	.align		4
.L_29:
        /*0098*/ 	.byte	0x03, 0x19
        /*009a*/ 	.short	0x0034


	//----- nvinfo : EIATTR_PARAM_CBANK
	.align		4
        /*009c*/ 	.byte	0x04, 0x0a
        /*009e*/ 	.short	(.L_31 - .L_30)
	.align		4
.L_30:
        /*00a0*/ 	.word	index@(.nv.constant0.triton_poi_fused_stack_47)
        /*00a4*/ 	.short	0x0210
        /*00a6*/ 	.short	0x0034


	//----- nvinfo : EIATTR_SW_WAR
	.align		4
.L_31:
        /*00a8*/ 	.byte	0x04, 0x36
        /*00aa*/ 	.short	(.L_33 - .L_32)
.L_32:
        /*00ac*/ 	.word	0x00000008
.L_33:


//--------------------- .nv.callgraph             --------------------------
	.section	.nv.callgraph,"",@"SHT_CUDA_CALLGRAPH"
	.align	4
	.sectionentsize	8
	.align		4
        /*0000*/ 	.word	0x00000000
	.align		4
        /*0004*/ 	.word	0xffffffff
	.align		4
        /*0008*/ 	.word	0x00000000
	.align		4
        /*000c*/ 	.word	0xfffffffe
	.align		4
        /*0010*/ 	.word	0x00000000
	.align		4
        /*0014*/ 	.word	0xfffffffd
	.align		4
        /*0018*/ 	.word	0x00000000
	.align		4
        /*001c*/ 	.word	0xfffffffc


//--------------------- .nv.constant4             --------------------------
	.section	.nv.constant4,"a",@progbits
	.align	8
	.align		8
.nv.constant4:
        /*0000*/ 	.dword	_$_str
	.align		8
        /*0008*/ 	.dword	_$_str_$_2


//--------------------- .text.triton_poi_fused_stack_47 --------------------------
	.section	.text.triton_poi_fused_stack_47,"ax",@progbits
	.align	128
        .global         triton_poi_fused_stack_47
        .type           triton_poi_fused_stack_47,@function
        .size           triton_poi_fused_stack_47,(.L_x_1 - triton_poi_fused_stack_47)
        .other          triton_poi_fused_stack_47,@"STO_CUDA_ENTRY STV_DEFAULT"
triton_poi_fused_stack_47:
.text.triton_poi_fused_stack_47:
[----:B------:R-:W-:Y:S01]  /*0000*/  LDC R1, c[0x0][0x28] ;  /* 0x00000a00ff017b82 */ /* 0x000fe20000000800 */
[----:B------:R-:W1:Y:S07]  /*0010*/  S2R R0, SR_TID.X ;  /* 0x0000000000007919 */ /* 0x000e6e0000002100 */
[----:B------:R-:W2:Y:S01]  /*0020*/  LDC.64 R26, c[0x0][0x220] ;  /* 0x00008800ff1a7b82 */ /* 0x000ea20000000a00 */
[----:B------:R-:W-:Y:S02]  /*0030*/  CS2R R4, SRZ ;  /* 0x0000000000047805 */ /* 0x000fe4000001ff00 */
[----:B------:R-:W-:Y:S01]  /*0040*/  CS2R R6, SRZ ;  /* 0x0000000000067805 */ /* 0x000fe2000001ff00 */
[----:B------:R-:W3:Y:S01]  /*0050*/  S2R R9, SR_CTAID.X ;  /* 0x0000000000097919 */ /* 0x000ee20000002500 */
[----:B------:R-:W-:-:S03]  /*0060*/  ULDC.64 UR4, c[0x0][0x208] ;  /* 0x0000820000047ab9 */ /* 0x000fc60000000a00 */
[----:B------:R-:W4:Y:S08]  /*0070*/  LDC.64 R38, c[0x0][0x218] ;  /* 0x00008600ff267b82 */ /* 0x000f300000000a00 */
[----:B------:R-:W5:Y:S01]  /*0080*/  LDC.64 R14, c[0x0][0x210] ;  /* 0x00008400ff0e7b82 */ /* 0x000f620000000a00 */
[----:B------:R-:W-:Y:S02]  /*0090*/  CS2R R20, SRZ ;  /* 0x0000000000147805 */ /* 0x000fe4000001ff00 */
[----:B------:R-:W-:-:S02]  /*00a0*/  CS2R R16, SRZ ;  /* 0x0000000000107805 */ /* 0x000fc4000001ff00 */
[----:B------:R-:W-:Y:S02]  /*00b0*/  CS2R R18, SRZ ;  /* 0x0000000000127805 */ /* 0x000fe4000001ff00 */
[----:B------:R-:W-:Y:S01]  /*00c0*/  CS2R R22, SRZ ;  /* 0x0000000000167805 */ /* 0x000fe2000001ff00 */
[----:B------:R-:W4:Y:S01]  /*00d0*/  LDC.64 R36, c[0x0][0x230] ;  /* 0x00008c00ff247b82 */ /* 0x000f220000000a00 */
[----:B-1----:R-:W-:-:S07]  /*00e0*/  IMAD.SHL.U32 R0, R0, 0x4, RZ ;  /* 0x0000000400007824 */ /* 0x002fce00078e00ff */
[----:B------:R-:W1:Y:S01]  /*00f0*/  LDC.64 R30, c[0x0][0x228] ;  /* 0x00008a00ff1e7b82 */ /* 0x000e620000000a00 */
[----:B------:R-:W-:-:S05]  /*0100*/  LOP3.LUT R0, R0, 0x1fc, RZ, 0xc0, !PT ;  /* 0x000001fc00007812 */ /* 0x000fca00078ec0ff */
[----:B---3--:R-:W-:-:S05]  /*0110*/  IMAD R0, R9, 0x200, R0 ;  /* 0x0000020009007824 */ /* 0x008fca00078e0200 */
[----:B------:R-:W-:Y:S02]  /*0120*/  SHF.R.S32.HI R3, RZ, 0x1f, R0 ;  /* 0x0000001fff037819 */ /* 0x000fe40000011400 */
[----:B------:R-:W-:Y:S02]  /*0130*/  ISETP.GE.AND P0, PT, R0, 0x8000, PT ;  /* 0x000080000000780c */ /* 0x000fe40003f06270 */
[----:B------:R-:W-:-:S04]  /*0140*/  LEA.HI R8, R3, R0, RZ, 0xb ;  /* 0x0000000003087211 */ /* 0x000fc800078f58ff */
[----:B------:R-:W-:-:S05]  /*0150*/  LOP3.LUT R13, R8, 0xfffff800, RZ, 0xc0, !PT ;  /* 0xfffff800080d7812 */ /* 0x000fca00078ec0ff */
[----:B------:R-:W-:-:S04]  /*0160*/  IMAD.IADD R13, R0, 0x1, -R13 ;  /* 0x00000001000d7824 */ /* 0x000fc800078e0a0d */
[----:B--2---:R-:W-:-:S05]  /*0170*/  IMAD.WIDE R2, R13, 0x4, R26 ;  /* 0x000000040d027825 */ /* 0x004fca00078e021a */
[----:B------:R2:W3:Y:S01]  /*0180*/  @!P0 LDG.E.EL.128 R4, desc[UR4][R2.64] ;  /* 0x0000000402048981 */ /* 0x0004e2000c2e1d00 */
[----:B------:R-:W-:Y:S02]  /*0190*/  SHF.R.S32.HI R9, RZ, 0x16, R9 ;  /* 0x00000016ff097819 */ /* 0x000fe40000011409 */
[----:B------:R-:W-:Y:S02]  /*01a0*/  SHF.R.S32.HI R8, RZ, 0xb, R8 ;  /* 0x0000000bff087819 */ /* 0x000fe40000011408 */
[----:B------:R-:W-:Y:S02]  /*01b0*/  SGXT R9, R9, 0x1 ;  /* 0x000000010909781a */ /* 0x000fe40000000200 */
[----:B------:R-:W-:Y:S02]  /*01c0*/  LEA.HI R10, R8, R8, RZ, 0x2 ;  /* 0x00000008080a7211 */ /* 0x000fe400078f10ff */
[----:B------:R-:W-:Y:S02]  /*01d0*/  LEA.HI R9, R9, R0, RZ, 0xd ;  /* 0x0000000009097211 */ /* 0x000fe400078f68ff */
[----:B------:R-:W-:-:S03]  /*01e0*/  LOP3.LUT R11, R10, 0xffffc, RZ, 0xc0, !PT ;  /* 0x000ffffc0a0b7812 */ /* 0x000fc600078ec0ff */
[----:B------:R-:W-:Y:S02]  /*01f0*/  IMAD.SHL.U32 R9, R9, 0x2, RZ ;  /* 0x0000000209097824 */ /* 0x000fe400078e00ff */
[----:B------:R-:W-:Y:S02]  /*0200*/  IMAD.IADD R12, R8, 0x1, -R11 ;  /* 0x00000001080c7824 */ /* 0x000fe400078e0a0b */
[----:B----4-:R-:W-:Y:S01]  /*0210*/  IMAD.WIDE R10, R13, 0x4, R38 ;  /* 0x000000040d0a7825 */ /* 0x010fe200078e0226 */
[----:B--2---:R-:W-:-:S04]  /*0220*/  LOP3.LUT R3, R9, 0xffffc000, RZ, 0xc0, !PT ;  /* 0xffffc00009037812 */ /* 0x004fc800078ec0ff */
[----:B------:R-:W2:Y:S01]  /*0230*/  @!P0 LDG.E.EL.128 R16, desc[UR4][R10.64] ;  /* 0x000000040a108981 */ /* 0x000ea2000c2e1d00 */
[----:B------:R-:W-:-:S04]  /*0240*/  IMAD R2, R12, 0x1000, R3 ;  /* 0x000010000c027824 */ /* 0x000fc800078e0203 */
[----:B------:R-:W-:-:S04]  /*0250*/  IMAD.IADD R9, R13, 0x1, R2 ;  /* 0x000000010d097824 */ /* 0x000fc800078e0202 */
[----:B-----5:R-:W-:-:S05]  /*0260*/  IMAD.WIDE R8, R9, 0x4, R14 ;  /* 0x0000000409087825 */ /* 0x020fca00078e020e */
[----:B------:R4:W5:Y:S01]  /*0270*/  @!P0 LDG.E.128 R20, desc[UR4][R8.64] ;  /* 0x0000000408148981 */ /* 0x000962000c1e1d00 */
[----:B------:R-:W-:Y:S02]  /*0280*/  IMAD.MOV.U32 R2, RZ, RZ, 0x3e800000 ;  /* 0x3e800000ff027424 */ /* 0x000fe400078e00ff */
[----:B------:R-:W-:-:S04]  /*0290*/  VIADD R35, R13, 0x800 ;  /* 0x000008000d237836 */ /* 0x000fc80000000000 */
[----:B------:R-:W-:-:S04]  /*02a0*/  IMAD.IADD R3, R3, 0x1, R35 ;  /* 0x0000000103037824 */ /* 0x000fc800078e0223 */
[----:B------:R-:W-:Y:S02]  /*02b0*/  IMAD R12, R12, 0x1000, R3 ;  /* 0x000010000c0c7824 */ /* 0x000fe400078e0203 */
[----:B-1----:R-:W-:-:S04]  /*02c0*/  IMAD.WIDE R40, R13, 0x4, R30 ;  /* 0x000000040d287825 */ /* 0x002fc800078e021e */
[----:B------:R-:W-:Y:S01]  /*02d0*/  IMAD.WIDE.U32 R38, R35, 0x4, R38 ;  /* 0x0000000423267825 */ /* 0x000fe200078e0026 */
[----:B---3--:R-:W-:Y:S02]  /*02e0*/  SEL R4, R4, RZ, !P0 ;  /* 0x000000ff04047207 */ /* 0x008fe40004000000 */
[----:B------:R-:W-:-:S03]  /*02f0*/  SEL R5, R5, RZ, !P0 ;  /* 0x000000ff05057207 */ /* 0x000fc60004000000 */
[----:B------:R-:W-:Y:S02]  /*0300*/  FADD R4, R4, 9.9999997473787516356e-06 ;  /* 0x3727c5ac04047421 */ /* 0x000fe40000000000 */
[----:B------:R-:W-:Y:S02]  /*0310*/  FADD R5, R5, 9.9999997473787516356e-06 ;  /* 0x3727c5ac05057421 */ /* 0x000fe40000000000 */
[----:B------:R-:W1:Y:S01]  /*0320*/  MUFU.SQRT R24, R4 ;  /* 0x0000000400187308 */ /* 0x000e620000002000 */
[----:B------:R-:W-:-:S07]  /*0330*/  SEL R7, R7, RZ, !P0 ;  /* 0x000000ff07077207 */ /* 0x000fce0004000000 */
[----:B------:R-:W3:Y:S01]  /*0340*/  MUFU.SQRT R5, R5 ;  /* 0x0000000500057308 */ /* 0x000ee20000002000 */
[----:B------:R-:W-:Y:S01]  /*0350*/  FADD R7, R7, 9.9999997473787516356e-06 ;  /* 0x3727c5ac07077421 */ /* 0x000fe20000000000 */
[----:B-1----:R-:W-:-:S06]  /*0360*/  FSETP.GT.AND P6, PT, R24, 8.50705917302346158658e+37, PT ;  /* 0x7e8000001800780b */ /* 0x002fcc0003fc4000 */
[----:B----4-:R-:W1:Y:S01]  /*0370*/  MUFU.SQRT R8, R7 ;  /* 0x0000000700087308 */ /* 0x010e620000002000 */
[C---:B---3--:R-:W-:Y:S02]  /*0380*/  FSETP.GT.AND P2, PT, R5.reuse, 8.50705917302346158658e+37, PT ;  /* 0x7e8000000500780b */ /* 0x048fe40003f44000 */
[----:B------:R-:W-:Y:S02]  /*0390*/  FSETP.GEU.AND P1, PT, R24, 1.175494350822287508e-38, PT ;  /* 0x008000001800780b */ /* 0x000fe40003f2e000 */
[----:B------:R-:W-:Y:S02]  /*03a0*/  FSEL R28, R2, 1, P6 ;  /* 0x3f800000021c7808 */ /* 0x000fe40003000000 */
[----:B------:R-:W-:Y:S01]  /*03b0*/  @P6 FMUL R24, R24, 0.25 ;  /* 0x3e80000018186820 */ /* 0x000fe20000400000 */
[----:B------:R-:W-:Y:S02]  /*03c0*/  FSETP.GEU.AND P3, PT, R5, 1.175494350822287508e-38, PT ;  /* 0x008000000500780b */ /* 0x000fe40003f6e000 */
[----:B-1----:R-:W-:-:S02]  /*03d0*/  FSETP.GT.AND P6, PT, R8, 8.50705917302346158658e+37, PT ;  /* 0x7e8000000800780b */ /* 0x002fc40003fc4000 */
[----:B------:R-:W-:Y:S02]  /*03e0*/  FSEL R32, R2, 1, P2 ;  /* 0x3f80000002207808 */ /* 0x000fe40001000000 */
[----:B------:R-:W-:Y:S01]  /*03f0*/  @P2 FMUL R5, R5, 0.25 ;  /* 0x3e80000005052820 */ /* 0x000fe20000400000 */
[----:B------:R-:W-:Y:S01]  /*0400*/  FSETP.GEU.AND P2, PT, R8, 1.175494350822287508e-38, PT ;  /* 0x008000000800780b */ /* 0x000fe20003f4e000 */
[----:B------:R-:W-:-:S07]  /*0410*/  @!P1 FMUL R24, R24, 16777216 ;  /* 0x4b80000018189820 */ /* 0x000fce0000400000 */
[----:B------:R-:W-:Y:S01]  /*0420*/  @P6 FMUL R8, R8, 0.25 ;  /* 0x3e80000008086820 */ /* 0x000fe20000400000 */
[----:B------:R-:W-:Y:S04]  /*0430*/  MUFU.RCP R7, R24 ;  /* 0x0000001800077308 */ /* 0x000fe80000001000 */
[----:B------:R-:W-:-:S04]  /*0440*/  @!P2 FMUL R8, R8, 16777216 ;  /* 0x4b8000000808a820 */ /* 0x000fc80000400000 */
[----:B------:R1:W3:Y:S01]  /*0450*/  MUFU.RCP R24, R8 ;  /* 0x0000000800187308 */ /* 0x0002e20000001000 */
[----:B------:R-:W-:-:S05]  /*0460*/  FSEL R9, R2, 1, P6 ;  /* 0x3f80000002097808 */ /* 0x000fca0003000000 */
[----:B------:R-:W-:Y:S01]  /*0470*/  @!P2 FMUL R9, R9, 16777216 ;  /* 0x4b8000000909a820 */ /* 0x000fe20000400000 */
[----:B--2---:R-:W-:Y:S02]  /*0480*/  SEL R10, R19, RZ, !P0 ;  /* 0x000000ff130a7207 */ /* 0x004fe40004000000 */
[----:B-----5:R-:W-:Y:S02]  /*0490*/  SEL R23, R23, RZ, !P0 ;  /* 0x000000ff17177207 */ /* 0x020fe40004000000 */
[----:B-1----:R-:W-:Y:S02]  /*04a0*/  SEL R8, R17, RZ, !P0 ;  /* 0x000000ff11087207 */ /* 0x002fe40004000000 */
[----:B------:R-:W-:Y:S01]  /*04b0*/  SEL R22, R22, RZ, !P0 ;  /* 0x000000ff16167207 */ /* 0x000fe20004000000 */
[----:B---3--:R-:W-:Y:S01]  /*04c0*/  FMUL R24, R24, R9 ;  /* 0x0000000918187220 */ /* 0x008fe20000400000 */
[----:B------:R-:W-:Y:S02]  /*04d0*/  SEL R9, R18, RZ, !P0 ;  /* 0x000000ff12097207 */ /* 0x000fe40004000000 */
[----:B------:R-:W-:Y:S01]  /*04e0*/  SEL R21, R21, RZ, !P0 ;  /* 0x000000ff15157207 */ /* 0x000fe20004000000 */
[----:B------:R-:W-:Y:S01]  /*04f0*/  @!P1 FMUL R28, R28, 16777216 ;  /* 0x4b8000001c1c9820 */ /* 0x000fe20000400000 */
[----:B------:R-:W-:Y:S01]  /*0500*/  FADD R25, R23, -R10 ;  /* 0x8000000a17197221 */ /* 0x000fe20000000000 */
[----:B------:R-:W-:Y:S01]  /*0510*/  FADD R34, R22, -R9 ;  /* 0x8000000916227221 */ /* 0x000fe20000000000 */
[----:B------:R-:W-:Y:S01]  /*0520*/  CS2R R10, SRZ ;  /* 0x00000000000a7805 */ /* 0x000fe2000001ff00 */
[----:B------:R-:W-:Y:S01]  /*0530*/  FADD R33, R21, -R8 ;  /* 0x8000000815217221 */ /* 0x000fe20000000000 */
[----:B------:R-:W-:-:S02]  /*0540*/  CS2R R8, SRZ ;  /* 0x0000000000087805 */ /* 0x000fc4000001ff00 */
[----:B------:R-:W-:Y:S01]  /*0550*/  ISETP.GT.AND P1, PT, R0, 0x7fff, PT ;  /* 0x00007fff0000780c */ /* 0x000fe20003f24270 */
[----:B0-----:R-:W-:-:S04]  /*0560*/  IMAD.WIDE R18, R13, 0x4, R36 ;  /* 0x000000040d127825 */ /* 0x001fc800078e0224 */
[----:B------:R-:W-:Y:S01]  /*0570*/  VIADD R23, R12, 0xffff0000 ;  /* 0xffff00000c177836 */ /* 0x000fe20000000000 */
[----:B------:R0:W2:Y:S01]  /*0580*/  @!P0 LDG.E.EL.128 R8, desc[UR4][R18.64] ;  /* 0x0000000412088981 */ /* 0x0000a2000c2e1d00 */
[----:B------:R-:W-:Y:S02]  /*0590*/  SEL R29, R16, RZ, !P0 ;  /* 0x000000ff101d7207 */ /* 0x000fe40004000000 */
[----:B------:R-:W-:Y:S01]  /*05a0*/  CS2R R12, SRZ ;  /* 0x00000000000c7805 */ /* 0x000fe2000001ff00 */
[----:B------:R-:W-:Y:S01]  /*05b0*/  IMAD.WIDE R22, R23, 0x4, R14 ;  /* 0x0000000417167825 */ /* 0x000fe200078e020e */
[----:B------:R-:W-:Y:S02]  /*05c0*/  CS2R R14, SRZ ;  /* 0x00000000000e7805 */ /* 0x000fe4000001ff00 */
[----:B------:R-:W-:Y:S02]  /*05d0*/  CS2R R16, SRZ ;  /* 0x0000000000107805 */ /* 0x000fe4000001ff00 */
[----:B0-----:R-:W-:-:S02]  /*05e0*/  CS2R R18, SRZ ;  /* 0x0000000000127805 */ /* 0x001fc4000001ff00 */
[----:B------:R0:W3:Y:S04]  /*05f0*/  @P1 LDG.E.128 R12, desc[UR4][R22.64] ;  /* 0x00000004160c1981 */ /* 0x0000e8000c1e1d00 */
[----:B------:R-:W4:Y:S01]  /*0600*/  @P1 LDG.E.EL.128 R16, desc[UR4][R38.64] ;  /* 0x0000000426101981 */ /* 0x000f22000c2e1d00 */
[----:B------:R-:W-:-:S05]  /*0610*/  SEL R6, R6, RZ, !P0 ;  /* 0x000000ff06067207 */ /* 0x000fca0004000000 */
[----:B------:R-:W-:-:S06]  /*0620*/  FADD R6, R6, 9.9999997473787516356e-06 ;  /* 0x3727c5ac06067421 */ /* 0x000fcc0000000000 */
[----:B------:R-:W1:Y:S02]  /*0630*/  MUFU.SQRT R6, R6 ;  /* 0x0000000600067308 */ /* 0x000e640000002000 */
[C---:B-1----:R-:W-:Y:S02]  /*0640*/  FSETP.GT.AND P4, PT, R6.reuse, 8.50705917302346158658e+37, PT ;  /* 0x7e8000000600780b */ /* 0x042fe40003f84000 */
[----:B------:R-:W-:Y:S01]  /*0650*/  FSETP.GEU.AND P5, PT, R6, 1.175494350822287508e-38, PT ;  /* 0x008000000600780b */ /* 0x000fe20003fae000 */
[----:B------:R-:W-:-:S10]  /*0660*/  @!P3 FMUL R5, R5, 16777216 ;  /* 0x4b8000000505b820 */ /* 0x000fd40000400000 */
[----:B------:R-:W-:-:S04]  /*0670*/  @P4 FMUL R6, R6, 0.25 ;  /* 0x3e80000006064820 */ /* 0x000fc80000400000 */
[----:B------:R-:W-:Y:S01]  /*0680*/  @!P5 FMUL R6, R6, 16777216 ;  /* 0x4b8000000606d820 */ /* 0x000fe20000400000 */
[----:B------:R-:W1:Y:S01]  /*0690*/  MUFU.RCP R5, R5 ;  /* 0x0000000500057308 */ /* 0x000e620000001000 */
[----:B------:R-:W-:-:S07]  /*06a0*/  FSEL R3, R2, 1, P4 ;  /* 0x3f80000002037808 */ /* 0x000fce0002000000 */
[----:B------:R5:W0:Y:S01]  /*06b0*/  MUFU.RCP R4, R6 ;  /* 0x0000000600047308 */ /* 0x000a220000001000 */
[----:B------:R-:W-:Y:S01]  /*06c0*/  @!P3 FMUL R32, R32, 16777216 ;  /* 0x4b8000002020b820 */ /* 0x000fe20000400000 */
[----:B------:R-:W-:Y:S01]  /*06d0*/  @!P5 FMUL R3, R3, 16777216 ;  /* 0x4b8000000303d820 */ /* 0x000fe20000400000 */
[----:B------:R-:W-:Y:S02]  /*06e0*/  FMUL R28, R7, R28 ;  /* 0x0000001c071c7220 */ /* 0x000fe40000400000 */
[----:B-1----:R-:W-:Y:S01]  /*06f0*/  FMUL R32, R5, R32 ;  /* 0x0000002005207220 */ /* 0x002fe20000400000 */
[----:B-----5:R-:W-:Y:S01]  /*0700*/  CS2R R6, SRZ ;  /* 0x0000000000067805 */ /* 0x020fe2000001ff00 */
[----:B0-----:R-:W-:Y:S01]  /*0710*/  FMUL R3, R4, R3 ;  /* 0x0000000304037220 */ /* 0x001fe20000400000 */
[----:B------:R-:W-:-:S06]  /*0720*/  CS2R R4, SRZ ;  /* 0x0000000000047805 */ /* 0x000fcc000001ff00 */
[----:B------:R-:W5:Y:S01]  /*0730*/  @!P0 LDG.E.EL.128 R4, desc[UR4][R40.64] ;  /* 0x0000000428048981 */ /* 0x000f62000c2e1d00 */
[----:B------:R-:W-:Y:S02]  /*0740*/  SEL R20, R20, RZ, !P0 ;  /* 0x000000ff14147207 */ /* 0x000fe40004000000 */
[----:B------:R-:W-:Y:S01]  /*0750*/  CS2R R22, SRZ ;  /* 0x0000000000167805 */ /* 0x000fe2000001ff00 */
[----:B------:R-:W-:-:S04]  /*0760*/  IMAD.WIDE.U32 R26, R35, 0x4, R26 ;  /* 0x00000004231a7825 */ /* 0x000fc800078e001a */
[----:B------:R-:W-:Y:S01]  /*0770*/  FADD R29, R20, -R29 ;  /* 0x8000001d141d7221 */ /* 0x000fe20000000000 */
[----:B------:R-:W-:Y:S01]  /*0780*/  FMUL R24, R24, R25 ;  /* 0x0000001918187220 */ /* 0x000fe20000400000 */
[----:B------:R-:W-:-:S04]  /*0790*/  IMAD.WIDE.U32 R30, R35, 0x4, R30 ;  /* 0x00000004231e7825 */ /* 0x000fc800078e001e */
[----:B------:R-:W-:Y:S01]  /*07a0*/  IMAD.WIDE.U32 R36, R35, 0x4, R36 ;  /* 0x0000000423247825 */ /* 0x000fe200078e0024 */
[----:B---3--:R-:W-:Y:S02]  /*07b0*/  SEL R12, R12, RZ, P1 ;  /* 0x000000ff0c0c7207 */ /* 0x008fe40000800000 */
[----:B----4-:R-:W-:-:S05]  /*07c0*/  SEL R21, R16, RZ, P1 ;  /* 0x000000ff10157207 */ /* 0x010fca0000800000 */
[----:B------:R-:W-:Y:S01]  /*07d0*/  FADD R12, R12, -R21 ;  /* 0x800000150c0c7221 */ /* 0x000fe20000000000 */
[----:B------:R-:W-:-:S06]  /*07e0*/  CS2R R20, SRZ ;  /* 0x0000000000147805 */ /* 0x000fcc000001ff00 */
[----:B------:R0:W3:Y:S01]  /*07f0*/  @P1 LDG.E.EL.128 R20, desc[UR4][R26.64] ;  /* 0x000000041a141981 */ /* 0x0000e2000c2e1d00 */
[----:B------:R-:W-:Y:S02]  /*0800*/  SEL R16, R17, RZ, P1 ;  /* 0x000000ff11107207 */ /* 0x000fe40000800000 */
[----:B------:R-:W-:-:S05]  /*0810*/  SEL R13, R13, RZ, P1 ;  /* 0x000000ff0d0d7207 */ /* 0x000fca0000800000 */
[----:B------:R-:W-:Y:S01]  /*0820*/  FADD R13, R13, -R16 ;  /* 0x800000100d0d7221 */ /* 0x000fe20000000000 */
[----:B--2---:R-:W-:Y:S02]  /*0830*/  SEL R16, R11, RZ, !P0 ;  /* 0x000000ff0b107207 */ /* 0x004fe40004000000 */
[----:B0-----:R-:W-:Y:S01]  /*0840*/  CS2R R26, SRZ ;  /* 0x00000000001a7805 */ /* 0x001fe2000001ff00 */
[----:B------:R-:W-:Y:S01]  /*0850*/  FMUL R11, R28, R29 ;  /* 0x0000001d1c0b7220 */ /* 0x000fe20000400000 */
[----:B------:R-:W-:Y:S02]  /*0860*/  CS2R R28, SRZ ;  /* 0x00000000001c7805 */ /* 0x000fe4000001ff00 */
[----:B-----5:R-:W-:-:S05]  /*0870*/  SEL R7, R7, RZ, !P0 ;  /* 0x000000ff07077207 */ /* 0x020fca0004000000 */
[----:B------:R-:W-:Y:S01]  /*0880*/  FFMA R7, R7, R24, R16 ;  /* 0x0000001807077223 */ /* 0x000fe20000000010 */
[----:B------:R-:W-:-:S06]  /*0890*/  CS2R R24, SRZ ;  /* 0x0000000000187805 */ /* 0x000fcc000001ff00 */
[----:B------:R0:W2:Y:S02]  /*08a0*/  @P1 LDG.E.EL.128 R24, desc[UR4][R30.64] ;  /* 0x000000041e181981 */ /* 0x0000a4000c2e1d00 */
[----:B0-----:R-:W-:-:S06]  /*08b0*/  CS2R R30, SRZ ;  /* 0x00000000001e7805 */ /* 0x001fcc000001ff00 */
[----:B------:R0:W4:Y:S01]  /*08c0*/  @P1 LDG.E.EL.128 R28, desc[UR4][R36.64] ;  /* 0x00000004241c1981 */ /* 0x000122000c2e1d00 */
[----:B------:R-:W-:Y:S01]  /*08d0*/  FMUL R32, R32, R33 ;  /* 0x0000002120207220 */ /* 0x000fe20000400000 */
[----:B------:R-:W-:Y:S02]  /*08e0*/  SEL R33, R18, RZ, P1 ;  /* 0x000000ff12217207 */ /* 0x000fe40000800000 */
[----:B------:R-:W-:Y:S01]  /*08f0*/  SEL R14, R14, RZ, P1 ;  /* 0x000000ff0e0e7207 */ /* 0x000fe20000800000 */
[----:B------:R-:W-:-:S04]  /*0900*/  FMUL R34, R3, R34 ;  /* 0x0000002203227220 */ /* 0x000fc80000400000 */
[----:B------:R-:W-:Y:S01]  /*0910*/  FADD R3, R14, -R33 ;  /* 0x800000210e037221 */ /* 0x000fe20000000000 */
[----:B0-----:R-:W-:Y:S02]  /*0920*/  SEL R37, R6, RZ, !P0 ;  /* 0x000000ff06257207 */ /* 0x001fe40004000000 */
[----:B------:R-:W-:Y:S02]  /*0930*/  SEL R4, R4, RZ, !P0 ;  /* 0x000000ff04047207 */ /* 0x000fe40004000000 */
[----:B------:R-:W-:Y:S02]  /*0940*/  SEL R5, R5, RZ, !P0 ;  /* 0x000000ff05057207 */ /* 0x000fe40004000000 */
[----:B------:R-:W-:Y:S02]  /*0950*/  SEL R35, R8, RZ, !P0 ;  /* 0x000000ff08237207 */ /* 0x000fe40004000000 */
[----:B------:R-:W-:-:S03]  /*0960*/  SEL R6, R9, RZ, !P0 ;  /* 0x000000ff09067207 */ /* 0x000fc60004000000 */
[----:B------:R-:W-:Y:S02]  /*0970*/  FFMA R11, R4, R11, R35 ;  /* 0x0000000b040b7223 */ /* 0x000fe40000000023 */
[----:B------:R-:W-:Y:S02]  /*0980*/  FFMA R32, R5, R32, R6 ;  /* 0x0000002005207223 */ /* 0x000fe40000000006 */
[----:B------:R-:W0:Y:S01]  /*0990*/  LDC.64 R4, c[0x0][0x238] ;  /* 0x00008e00ff047b82 */ /* 0x000e220000000a00 */
[----:B------:R-:W-:Y:S02]  /*09a0*/  SEL R15, R15, RZ, P1 ;  /* 0x000000ff0f0f7207 */ /* 0x000fe40000800000 */
[----:B------:R-:W-:Y:S02]  /*09b0*/  SEL R8, R19, RZ, P1 ;  /* 0x000000ff13087207 */ /* 0x000fe40000800000 */
[----:B------:R-:W-:-:S03]  /*09c0*/  SEL R10, R10, RZ, !P0 ;  /* 0x000000ff0a0a7207 */ /* 0x000fc60004000000 */
[----:B------:R-:W-:Y:S02]  /*09d0*/  FADD R6, R15, -R8 ;  /* 0x800000080f067221 */ /* 0x000fe40000000000 */
[----:B------:R-:W-:Y:S01]  /*09e0*/  FFMA R34, R37, R34, R10 ;  /* 0x0000002225227223 */ /* 0x000fe2000000000a */
[----:B---3--:R-:W-:Y:S02]  /*09f0*/  SEL R21, R21, RZ, P1 ;  /* 0x000000ff15157207 */ /* 0x008fe40000800000 */
[----:B------:R-:W-:Y:S02]  /*0a00*/  SEL R20, R20, RZ, P1 ;  /* 0x000000ff14147207 */ /* 0x000fe40000800000 */
[----:B------:R-:W-:Y:S01]  /*0a10*/  SEL R22, R22, RZ, P1 ;  /* 0x000000ff16167207 */ /* 0x000fe20000800000 */
[----:B------:R-:W-:Y:S02]  /*0a20*/  FADD R17, R21, 9.9999997473787516356e-06 ;  /* 0x3727c5ac15117421 */ /* 0x000fe40000000000 */
[----:B------:R-:W-:-:S02]  /*0a30*/  FADD R16, R20, 9.9999997473787516356e-06 ;  /* 0x3727c5ac14107421 */ /* 0x000fc40000000000 */
[----:B------:R-:W-:Y:S02]  /*0a40*/  FADD R22, R22, 9.9999997473787516356e-06 ;  /* 0x3727c5ac16167421 */ /* 0x000fe40000000000 */
[----:B------:R-:W1:Y:S01]  /*0a50*/  MUFU.SQRT R17, R17 ;  /* 0x0000001100117308 */ /* 0x000e620000002000 */
[----:B------:R-:W-:-:S07]  /*0a60*/  SEL R23, R23, RZ, P1 ;  /* 0x000000ff17177207 */ /* 0x000fce0000800000 */
[----:B------:R-:W3:Y:S01]  /*0a70*/  MUFU.SQRT R16, R16 ;  /* 0x0000001000107308 */ /* 0x000ee20000002000 */
[----:B------:R-:W-:-:S07]  /*0a80*/  FADD R23, R23, 9.9999997473787516356e-06 ;  /* 0x3727c5ac17177421 */ /* 0x000fce0000000000 */
[----:B------:R-:W5:Y:S01]  /*0a90*/  MUFU.SQRT R20, R22 ;  /* 0x0000001600147308 */ /* 0x000f620000002000 */
[----:B-1----:R-:W-:-:S07]  /*0aa0*/  FSETP.GT.AND P6, PT, R17, 8.50705917302346158658e+37, PT ;  /* 0x7e8000001100780b */ /* 0x002fce0003fc4000 */
[----:B------:R-:W1:Y:S01]  /*0ab0*/  MUFU.SQRT R21, R23 ;  /* 0x0000001700157308 */ /* 0x000e620000002000 */
[----:B---3--:R-:W-:Y:S02]  /*0ac0*/  FSETP.GT.AND P4, PT, R16, 8.50705917302346158658e+37, PT ;  /* 0x7e8000001000780b */ /* 0x008fe40003f84000 */
[----:B-----5:R-:W-:Y:S02]  /*0ad0*/  FSETP.GT.AND P5, PT, R20, 8.50705917302346158658e+37, PT ;  /* 0x7e8000001400780b */ /* 0x020fe40003fa4000 */
[C---:B------:R-:W-:Y:S01]  /*0ae0*/  FSETP.GEU.AND P3, PT, R17.reuse, 1.175494350822287508e-38, PT ;  /* 0x008000001100780b */ /* 0x040fe20003f6e000 */
[----:B------:R-:W-:Y:S01]  /*0af0*/  @P6 FMUL R17, R17, 0.25 ;  /* 0x3e80000011116820 */ /* 0x000fe20000400000 */
[----:B------:R-:W-:Y:S02]  /*0b00*/  FSEL R18, R2, 1, P6 ;  /* 0x3f80000002127808 */ /* 0x000fe40003000000 */
[----:B------:R-:W-:-:S05]  /*0b10*/  FSETP.GEU.AND P2, PT, R16, 1.175494350822287508e-38, PT ;  /* 0x008000001000780b */ /* 0x000fca0003f4e000 */
[----:B------:R-:W-:Y:S01]  /*0b20*/  @P4 FMUL R16, R16, 0.25 ;  /* 0x3e80000010104820 */ /* 0x000fe20000400000 */
[C---:B-1----:R-:W-:Y:S02]  /*0b30*/  FSETP.GT.AND P6, PT, R21.reuse, 8.50705917302346158658e+37, PT ;  /* 0x7e8000001500780b */ /* 0x042fe40003fc4000 */
[----:B------:R-:W-:Y:S02]  /*0b40*/  FSEL R14, R2, 1, P4 ;  /* 0x3f800000020e7808 */ /* 0x000fe40002000000 */
[C---:B------:R-:W-:Y:S01]  /*0b50*/  FSETP.GEU.AND P4, PT, R20.reuse, 1.175494350822287508e-38, PT ;  /* 0x008000001400780b */ /* 0x040fe20003f8e000 */
[----:B------:R-:W-:Y:S01]  /*0b60*/  @P5 FMUL R20, R20, 0.25 ;  /* 0x3e80000014145820 */ /* 0x000fe20000400000 */
[----:B------:R-:W-:Y:S02]  /*0b70*/  FSEL R22, R2, 1, P5 ;  /* 0x3f80000002167808 */ /* 0x000fe40002800000 */
[----:B------:R-:W-:Y:S01]  /*0b80*/  FSETP.GEU.AND P5, PT, R21, 1.175494350822287508e-38, PT ;  /* 0x008000001500780b */ /* 0x000fe20003fae000 */
[----:B------:R-:W-:-:S04]  /*0b90*/  @!P3 FMUL R17, R17, 16777216 ;  /* 0x4b8000001111b820 */ /* 0x000fc80000400000 */
[----:B------:R-:W-:Y:S01]  /*0ba0*/  @P6 FMUL R21, R21, 0.25 ;  /* 0x3e80000015156820 */ /* 0x000fe20000400000 */
[----:B------:R-:W-:Y:S01]  /*0bb0*/  @!P2 FMUL R16, R16, 16777216 ;  /* 0x4b8000001010a820 */ /* 0x000fe20000400000 */
[----:B------:R-:W1:Y:S02]  /*0bc0*/  MUFU.RCP R17, R17 ;  /* 0x0000001100117308 */ /* 0x000e640000001000 */
[----:B------:R-:W-:-:S04]  /*0bd0*/  @!P4 FMUL R20, R20, 16777216 ;  /* 0x4b8000001414c820 */ /* 0x000fc80000400000 */
[----:B------:R-:W-:Y:S02]  /*0be0*/  @!P5 FMUL R21, R21, 16777216 ;  /* 0x4b8000001515d820 */ /* 0x000fe40000400000 */
[----:B------:R-:W-:Y:S01]  /*0bf0*/  MUFU.RCP R23, R16 ;  /* 0x0000001000177308 */ /* 0x000fe20000001000 */
[----:B------:R-:W-:-:S07]  /*0c00*/  FSEL R2, R2, 1, P6 ;  /* 0x3f80000002027808 */ /* 0x000fce0003000000 */
[----:B------:R-:W3:Y:S08]  /*0c10*/  MUFU.RCP R33, R20 ;  /* 0x0000001400217308 */ /* 0x000ef00000001000 */
[----:B------:R-:W5:Y:S01]  /*0c20*/  MUFU.RCP R21, R21 ;  /* 0x0000001500157308 */ /* 0x000f620000001000 */
[----:B------:R-:W-:Y:S01]  /*0c30*/  @!P3 FMUL R18, R18, 16777216 ;  /* 0x4b8000001212b820 */ /* 0x000fe20000400000 */
[----:B------:R-:W-:Y:S01]  /*0c40*/  @!P4 FMUL R22, R22, 16777216 ;  /* 0x4b8000001616c820 */ /* 0x000fe20000400000 */
[----:B------:R-:W-:Y:S01]  /*0c50*/  @!P2 FMUL R14, R14, 16777216 ;  /* 0x4b8000000e0ea820 */ /* 0x000fe20000400000 */
[----:B------:R-:W-:Y:S01]  /*0c60*/  @!P5 FMUL R2, R2, 16777216 ;  /* 0x4b8000000202d820 */ /* 0x000fe20000400000 */
[----:B-1----:R-:W-:Y:S01]  /*0c70*/  FMUL R18, R17, R18 ;  /* 0x0000001211127220 */ /* 0x002fe20000400000 */
[----:B---3--:R-:W-:Y:S01]  /*0c80*/  FMUL R22, R33, R22 ;  /* 0x0000001621167220 */ /* 0x008fe20000400000 */
[----:B------:R-:W-:Y:S01]  /*0c90*/  FMUL R9, R23, R14 ;  /* 0x0000000e17097220 */ /* 0x000fe20000400000 */
[----:B--2---:R-:W-:-:S02]  /*0ca0*/  SEL R8, R25, RZ, P1 ;  /* 0x000000ff19087207 */ /* 0x004fc40000800000 */
[----:B------:R-:W-:Y:S01]  /*0cb0*/  SEL R15, R26, RZ, P1 ;  /* 0x000000ff1a0f7207 */ /* 0x000fe20000800000 */
[----:B-----5:R-:W-:Y:S01]  /*0cc0*/  FMUL R21, R21, R2 ;  /* 0x0000000215157220 */ /* 0x020fe20000400000 */
[----:B------:R-:W-:Y:S01]  /*0cd0*/  FMUL R2, R18, R13 ;  /* 0x0000000d12027220 */ /* 0x000fe20000400000 */
[----:B------:R-:W-:Y:S01]  /*0ce0*/  SEL R13, R24, RZ, P1 ;  /* 0x000000ff180d7207 */ /* 0x000fe20000800000 */
[----:B------:R-:W-:Y:S01]  /*0cf0*/  FMUL R3, R22, R3 ;  /* 0x0000000316037220 */ /* 0x000fe20000400000 */
[----:B------:R-:W-:Y:S01]  /*0d00*/  SEL R10, R27, RZ, P1 ;  /* 0x000000ff1b0a7207 */ /* 0x000fe20000800000 */
[----:B------:R-:W-:Y:S01]  /*0d10*/  FMUL R9, R9, R12 ;  /* 0x0000000c09097220 */ /* 0x000fe20000400000 */
[----:B----4-:R-:W-:Y:S01]  /*0d20*/  SEL R28, R28, RZ, P1 ;  /* 0x000000ff1c1c7207 */ /* 0x010fe20000800000 */
[----:B------:R-:W-:Y:S01]  /*0d30*/  FMUL R6, R21, R6 ;  /* 0x0000000615067220 */ /* 0x000fe20000400000 */
[----:B------:R-:W-:Y:S02]  /*0d40*/  SEL R29, R29, RZ, P1 ;  /* 0x000000ff1d1d7207 */ /* 0x000fe40000800000 */
[----:B------:R-:W-:-:S02]  /*0d50*/  SEL R30, R30, RZ, P1 ;  /* 0x000000ff1e1e7207 */ /* 0x000fc40000800000 */
[----:B------:R-:W-:Y:S01]  /*0d60*/  SEL R31, R31, RZ, P1 ;  /* 0x000000ff1f1f7207 */ /* 0x000fe20000800000 */
[----:B------:R-:W-:Y:S01]  /*0d70*/  FFMA R9, R13, R9, R28 ;  /* 0x000000090d097223 */ /* 0x000fe2000000001c */
[----:B------:R-:W-:Y:S01]  /*0d80*/  FFMA R29, R8, R2, R29 ;  /* 0x00000002081d7223 */ /* 0x000fe2000000001d */
[----:B------:R-:W-:Y:S01]  /*0d90*/  FFMA R30, R15, R3, R30 ;  /* 0x000000030f1e7223 */ /* 0x000fe2000000001e */
[----:B------:R-:W-:Y:S01]  /*0da0*/  FSETP.GEU.AND P1, PT, R11, RZ, PT ;  /* 0x000000ff0b00720b */ /* 0x000fe20003f2e000 */
[----:B------:R-:W-:Y:S01]  /*0db0*/  FFMA R31, R10, R6, R31 ;  /* 0x000000060a1f7223 */ /* 0x000fe2000000001f */
[----:B------:R-:W-:Y:S01]  /*0dc0*/  FSETP.GEU.AND P6, PT, R32, RZ, PT ;  /* 0x000000ff2000720b */ /* 0x000fe20003fce000 */
[----:B0-----:R-:W-:Y:S01]  /*0dd0*/  IMAD.WIDE R2, R0, 0x4, R4 ;  /* 0x0000000400027825 */ /* 0x001fe200078e0204 */
[----:B------:R-:W-:Y:S02]  /*0de0*/  FSETP.GEU.AND P5, PT, R34, RZ, PT ;  /* 0x000000ff2200720b */ /* 0x000fe40003fae000 */
[----:B------:R-:W-:-:S02]  /*0df0*/  FSETP.GEU.AND P4, PT, R7, RZ, PT ;  /* 0x000000ff0700720b */ /* 0x000fc40003f8e000 */
[----:B------:R-:W-:Y:S02]  /*0e00*/  FSEL R4, R11, RZ, P1 ;  /* 0x000000ff0b047208 */ /* 0x000fe40000800000 */
[----:B------:R-:W-:Y:S02]  /*0e10*/  FSEL R5, R32, RZ, P6 ;  /* 0x000000ff20057208 */ /* 0x000fe40003000000 */
[----:B------:R-:W-:Y:S02]  /*0e20*/  FSETP.GEU.AND P3, PT, R9, RZ, PT ;  /* 0x000000ff0900720b */ /* 0x000fe40003f6e000 */
[----:B------:R-:W-:Y:S02]  /*0e30*/  FSETP.GEU.AND P2, PT, R29, RZ, PT ;  /* 0x000000ff1d00720b */ /* 0x000fe40003f4e000 */
[----:B------:R-:W-:Y:S02]  /*0e40*/  FSETP.GEU.AND P1, PT, R30, RZ, PT ;  /* 0x000000ff1e00720b */ /* 0x000fe40003f2e000 */
[----:B------:R-:W-:-:S02]  /*0e50*/  FSETP.GEU.AND P6, PT, R31, RZ, PT ;  /* 0x000000ff1f00720b */ /* 0x000fc40003fce000 */
[----:B------:R-:W-:Y:S02]  /*0e60*/  FSEL R6, R34, RZ, P5 ;  /* 0x000000ff22067208 */ /* 0x000fe40002800000 */
[----:B------:R-:W-:Y:S02]  /*0e70*/  FSEL R7, R7, RZ, P4 ;  /* 0x000000ff07077208 */ /* 0x000fe40002000000 */
[----:B------:R-:W-:Y:S02]  /*0e80*/  @P0 FSEL R4, R9, RZ, P3 ;  /* 0x000000ff09040208 */ /* 0x000fe40001800000 */
[----:B------:R-:W-:Y:S02]  /*0e90*/  @P0 FSEL R5, R29, RZ, P2 ;  /* 0x000000ff1d050208 */ /* 0x000fe40001000000 */
[----:B------:R-:W-:Y:S02]  /*0ea0*/  @P0 FSEL R6, R30, RZ, P1 ;  /* 0x000000ff1e060208 */ /* 0x000fe40000800000 */
[----:B------:R-:W-:-:S05]  /*0eb0*/  @P0 FSEL R7, R31, RZ, P6 ;  /* 0x000000ff1f070208 */ /* 0x000fca0003000000 */
[----:B------:R-:W-:Y:S01]  /*0ec0*/  STG.E.128 desc[UR4][R2.64], R4 ;  /* 0x0000000402007986 */ /* 0x000fe2000c101d04 */
[----:B------:R-:W-:Y:S05]  /*0ed0*/  EXIT ;  /* 0x000000000000794d */ /* 0x000fea0003800000 */
.L_x_0:
[----:B------:R-:W-:-:S00]  /*0ee0*/  BRA `(.L_x_0) ;  /* 0xfffffffc00fc7947 */ /* 0x000fc0000383ffff */
[----:B------:R-:W-:-:S00]  /*0ef0*/  NOP ;  /* 0x0000000000007918 */ /* 0x000fc00000000000 */
        /* <DEDUP_REMOVED lines=8> */
.L_x_1:


//--------------------- .nv.global.init           --------------------------
	.section	.nv.global.init,"aw",@progbits
.nv.global.init:
	.type		_$_str,@object
	.size		_$_str,(_$_str_$_2 - _$_str)
_$_str:
        /*0000*/ 	.byte	0x5f, 0x5f, 0x43, 0x55, 0x44, 0x41, 0x5f, 0x46, 0x54, 0x5a, 0x00
	.type		_$_str_$_2,@object
	.size		_$_str_$_2,(.L_1 - _$_str_$_2)
_$_str_$_2:
        /*000b*/ 	.byte	0x5f, 0x5f, 0x43, 0x55, 0x44, 0x41, 0x5f, 0x50, 0x52, 0x45, 0x43, 0x5f, 0x53, 0x51, 0x52, 0x54
        /*001b*/ 	.byte	0x00
.L_1:


//--------------------- .nv.constant0.triton_poi_fused_stack_47 --------------------------
	.section	.nv.constant0.triton_poi_fused_stack_47,"a",@progbits
	.sectionflags	@""
	.align	4
.nv.constant0.triton_poi_fused_stack_47:
	.zero		580
